//
// Generated by NVIDIA NVVM Compiler
//
// Compiler Build ID: CL-36424714
// Cuda compilation tools, release 13.0, V13.0.88
// Based on NVVM 20.0.0
//

.version 9.0
.target sm_100
.address_size 64

	// .globl	_Z17naive_wmma_kernelILi16ELi16ELi16EEvP6__halfS1_Pfiii

.visible .entry _Z17naive_wmma_kernelILi16ELi16ELi16EEvP6__halfS1_Pfiii(
	.param .u64 .ptr .align 1 _Z17naive_wmma_kernelILi16ELi16ELi16EEvP6__halfS1_Pfiii_param_0,
	.param .u64 .ptr .align 1 _Z17naive_wmma_kernelILi16ELi16ELi16EEvP6__halfS1_Pfiii_param_1,
	.param .u64 .ptr .align 1 _Z17naive_wmma_kernelILi16ELi16ELi16EEvP6__halfS1_Pfiii_param_2,
	.param .u32 _Z17naive_wmma_kernelILi16ELi16ELi16EEvP6__halfS1_Pfiii_param_3,
	.param .u32 _Z17naive_wmma_kernelILi16ELi16ELi16EEvP6__halfS1_Pfiii_param_4,
	.param .u32 _Z17naive_wmma_kernelILi16ELi16ELi16EEvP6__halfS1_Pfiii_param_5
)
{
	.reg .pred 	%p<6>;
	.reg .b32 	%r<148>;
	.reg .b32 	%f<125>;
	.reg .b64 	%rd<55>;

	ld.param.u64 	%rd7, [_Z17naive_wmma_kernelILi16ELi16ELi16EEvP6__halfS1_Pfiii_param_2];
	ld.param.u32 	%r30, [_Z17naive_wmma_kernelILi16ELi16ELi16EEvP6__halfS1_Pfiii_param_4];
	ld.param.u32 	%r31, [_Z17naive_wmma_kernelILi16ELi16ELi16EEvP6__halfS1_Pfiii_param_5];
	shr.s32 	%r32, %r30, 31;
	shr.u32 	%r33, %r32, 28;
	add.s32 	%r34, %r30, %r33;
	shr.s32 	%r35, %r34, 4;
	shr.s32 	%r36, %r31, 31;
	shr.u32 	%r37, %r36, 28;
	add.s32 	%r38, %r31, %r37;
	shr.s32 	%r1, %r38, 4;
	mov.u32 	%r39, %ctaid.x;
	mov.u32 	%r40, %ntid.x;
	mov.u32 	%r41, %tid.x;
	mad.lo.s32 	%r42, %r39, %r40, %r41;
	shr.u32 	%r43, %r42, 5;
	div.s32 	%r2, %r43, %r35;
	mul.lo.s32 	%r44, %r2, %r35;
	sub.s32 	%r3, %r43, %r44;
	cvta.to.global.u64 	%rd8, %rd7;
	mul.lo.s32 	%r45, %r2, %r30;
	shl.b32 	%r46, %r45, 4;
	cvt.s64.s32 	%rd9, %r46;
	shl.b32 	%r47, %r3, 4;
	cvt.u64.u32 	%rd10, %r47;
	add.s64 	%rd11, %rd9, %rd10;
	shl.b64 	%rd12, %rd11, 2;
	add.s64 	%rd1, %rd8, %rd12;
	setp.lt.s32 	%p1, %r31, 16;
	mov.f32 	%f117, 0f00000000;
	mov.f32 	%f118, %f117;
	mov.f32 	%f119, %f117;
	mov.f32 	%f120, %f117;
	mov.f32 	%f121, %f117;
	mov.f32 	%f122, %f117;
	mov.f32 	%f123, %f117;
	mov.f32 	%f124, %f117;
	@%p1 bra 	$L__BB0_7;
	add.s32 	%r49, %r1, -1;
	and.b32  	%r4, %r1, 3;
	setp.lt.u32 	%p2, %r49, 3;
	mov.b32 	%r145, 0;
	mov.f32 	%f117, 0f00000000;
	@%p2 bra 	$L__BB0_4;
	and.b32  	%r145, %r1, 134217724;
	neg.s32 	%r144, %r145;
	mul.lo.s32 	%r143, %r30, 48;
	shl.b32 	%r142, %r30, 5;
	shl.b32 	%r141, %r30, 4;
	mov.f32 	%f117, 0f00000000;
	mov.b32 	%r139, 0;
	mov.u32 	%r140, %r139;
	mov.f32 	%f118, %f117;
	mov.f32 	%f119, %f117;
	mov.f32 	%f120, %f117;
	mov.f32 	%f121, %f117;
	mov.f32 	%f122, %f117;
	mov.f32 	%f123, %f117;
	mov.f32 	%f124, %f117;
$L__BB0_3:
	ld.param.u64 	%rd52, [_Z17naive_wmma_kernelILi16ELi16ELi16EEvP6__halfS1_Pfiii_param_1];
	ld.param.u64 	%rd50, [_Z17naive_wmma_kernelILi16ELi16ELi16EEvP6__halfS1_Pfiii_param_0];
	cvt.u64.u32 	%rd13, %r139;
	mul.lo.s32 	%r51, %r2, %r31;
	shl.b32 	%r52, %r51, 4;
	cvt.s64.s32 	%rd14, %r52;
	add.s64 	%rd15, %rd13, %rd14;
	cvta.to.global.u64 	%rd16, %rd50;
	shl.b64 	%rd17, %rd15, 1;
	add.s64 	%rd18, %rd16, %rd17;
	cvt.s64.s32 	%rd19, %r140;
	cvt.u64.u32 	%rd20, %r47;
	add.s64 	%rd21, %rd19, %rd20;
	cvta.to.global.u64 	%rd22, %rd52;
	shl.b64 	%rd23, %rd21, 1;
	add.s64 	%rd24, %rd22, %rd23;
	wmma.load.a.sync.aligned.row.m16n16k16.global.f16 	{%r54, %r55, %r56, %r57, %r58, %r59, %r60, %r61}, [%rd18], %r31;
	wmma.load.b.sync.aligned.row.m16n16k16.global.f16 	{%r62, %r63, %r64, %r65, %r66, %r67, %r68, %r69}, [%rd24], %r30;
	wmma.mma.sync.aligned.row.row.m16n16k16.f32.f32 {%f61, %f62, %f63, %f64, %f65, %f66, %f67, %f68}, {%r54, %r55, %r56, %r57, %r58, %r59, %r60, %r61}, {%r62, %r63, %r64, %r65, %r66, %r67, %r68, %r69}, {%f124, %f123, %f122, %f121, %f120, %f119, %f118, %f117};
	add.s64 	%rd25, %rd18, 32;
	cvt.s64.s32 	%rd26, %r141;
	add.s64 	%rd27, %rd26, %rd20;
	shl.b64 	%rd28, %rd27, 1;
	add.s64 	%rd29, %rd22, %rd28;
	wmma.load.a.sync.aligned.row.m16n16k16.global.f16 	{%r70, %r71, %r72, %r73, %r74, %r75, %r76, %r77}, [%rd25], %r31;
	wmma.load.b.sync.aligned.row.m16n16k16.global.f16 	{%r78, %r79, %r80, %r81, %r82, %r83, %r84, %r85}, [%rd29], %r30;
	wmma.mma.sync.aligned.row.row.m16n16k16.f32.f32 {%f69, %f70, %f71, %f72, %f73, %f74, %f75, %f76}, {%r70, %r71, %r72, %r73, %r74, %r75, %r76, %r77}, {%r78, %r79, %r80, %r81, %r82, %r83, %r84, %r85}, {%f61, %f62, %f63, %f64, %f65, %f66, %f67, %f68};
	add.s64 	%rd30, %rd18, 64;
	cvt.s64.s32 	%rd31, %r142;
	add.s64 	%rd32, %rd31, %rd20;
	shl.b64 	%rd33, %rd32, 1;
	add.s64 	%rd34, %rd22, %rd33;
	wmma.load.a.sync.aligned.row.m16n16k16.global.f16 	{%r86, %r87, %r88, %r89, %r90, %r91, %r92, %r93}, [%rd30], %r31;
	wmma.load.b.sync.aligned.row.m16n16k16.global.f16 	{%r94, %r95, %r96, %r97, %r98, %r99, %r100, %r101}, [%rd34], %r30;
	wmma.mma.sync.aligned.row.row.m16n16k16.f32.f32 {%f77, %f78, %f79, %f80, %f81, %f82, %f83, %f84}, {%r86, %r87, %r88, %r89, %r90, %r91, %r92, %r93}, {%r94, %r95, %r96, %r97, %r98, %r99, %r100, %r101}, {%f69, %f70, %f71, %f72, %f73, %f74, %f75, %f76};
	add.s64 	%rd35, %rd18, 96;
	cvt.s64.s32 	%rd36, %r143;
	add.s64 	%rd37, %rd36, %rd20;
	shl.b64 	%rd38, %rd37, 1;
	add.s64 	%rd39, %rd22, %rd38;
	wmma.load.a.sync.aligned.row.m16n16k16.global.f16 	{%r102, %r103, %r104, %r105, %r106, %r107, %r108, %r109}, [%rd35], %r31;
	wmma.load.b.sync.aligned.row.m16n16k16.global.f16 	{%r110, %r111, %r112, %r113, %r114, %r115, %r116, %r117}, [%rd39], %r30;
	wmma.mma.sync.aligned.row.row.m16n16k16.f32.f32 {%f124, %f123, %f122, %f121, %f120, %f119, %f118, %f117}, {%r102, %r103, %r104, %r105, %r106, %r107, %r108, %r109}, {%r110, %r111, %r112, %r113, %r114, %r115, %r116, %r117}, {%f77, %f78, %f79, %f80, %f81, %f82, %f83, %f84};
	add.s32 	%r144, %r144, 4;
	shl.b32 	%r118, %r30, 6;
	add.s32 	%r143, %r143, %r118;
	add.s32 	%r142, %r142, %r118;
	add.s32 	%r141, %r141, %r118;
	add.s32 	%r140, %r140, %r118;
	add.s32 	%r139, %r139, 64;
	setp.ne.s32 	%p3, %r144, 0;
	@%p3 bra 	$L__BB0_3;
$L__BB0_4:
	setp.eq.s32 	%p4, %r4, 0;
	@%p4 bra 	$L__BB0_7;
	ld.param.u64 	%rd51, [_Z17naive_wmma_kernelILi16ELi16ELi16EEvP6__halfS1_Pfiii_param_0];
	mul.lo.s32 	%r119, %r145, %r30;
	shl.b32 	%r147, %r119, 4;
	shl.b32 	%r24, %r30, 4;
	mul.wide.u32 	%rd40, %r145, 32;
	mul.lo.s32 	%r120, %r2, %r31;
	shl.b32 	%r121, %r120, 4;
	mul.wide.s32 	%rd41, %r121, 2;
	add.s64 	%rd42, %rd40, %rd41;
	cvta.to.global.u64 	%rd43, %rd51;
	add.s64 	%rd54, %rd43, %rd42;
	neg.s32 	%r146, %r4;
$L__BB0_6:
	.pragma "nounroll";
	ld.param.u64 	%rd53, [_Z17naive_wmma_kernelILi16ELi16ELi16EEvP6__halfS1_Pfiii_param_1];
	cvt.s64.s32 	%rd44, %r147;
	cvt.u64.u32 	%rd45, %r47;
	add.s64 	%rd46, %rd44, %rd45;
	cvta.to.global.u64 	%rd47, %rd53;
	shl.b64 	%rd48, %rd46, 1;
	add.s64 	%rd49, %rd47, %rd48;
	wmma.load.a.sync.aligned.row.m16n16k16.global.f16 	{%r123, %r124, %r125, %r126, %r127, %r128, %r129, %r130}, [%rd54], %r31;
	wmma.load.b.sync.aligned.row.m16n16k16.global.f16 	{%r131, %r132, %r133, %r134, %r135, %r136, %r137, %r138}, [%rd49], %r30;
	wmma.mma.sync.aligned.row.row.m16n16k16.f32.f32 {%f124, %f123, %f122, %f121, %f120, %f119, %f118, %f117}, {%r123, %r124, %r125, %r126, %r127, %r128, %r129, %r130}, {%r131, %r132, %r133, %r134, %r135, %r136, %r137, %r138}, {%f124, %f123, %f122, %f121, %f120, %f119, %f118, %f117};
	add.s32 	%r147, %r147, %r24;
	add.s64 	%rd54, %rd54, 32;
	add.s32 	%r146, %r146, 1;
	setp.ne.s32 	%p5, %r146, 0;
	@%p5 bra 	$L__BB0_6;
$L__BB0_7:
	wmma.store.d.sync.aligned.row.m16n16k16.global.f32 	[%rd1], {%f124, %f123, %f122, %f121, %f120, %f119, %f118, %f117}, %r30;
	ret;

}


// ===== COMPILED SASS (sm_100) =====

	.target	sm_100

	.elftype	@"ET_EXEC"


//--------------------- .note.nv.tkinfo           --------------------------
	.section	.note.nv.tkinfo,"",@"SHT_NOTE"
	.sectionflags	@"SHF_NOTE_NV_TKINFO"
	.tkinfo
        /*0018*/ 	.word	0x00000002
        /*0030*/ 	.string	""
        /*0030*/ 	.string	"ptxas"
        /*0030*/ 	.string	"Cuda compilation tools, release 13.0, V13.0.88"
        /*0030*/ 	.string	"Build cuda_13.0.r13.0/compiler.36424714_0"
        /*0030*/ 	.string	"-arch sm_100 -m 64 "



//--------------------- .note.nv.cuinfo           --------------------------
	.section	.note.nv.cuinfo,"",@"SHT_NOTE"
	.sectionflags	@"SHF_NOTE_NV_CUINFO"
        /*0018*/ 	.short	0x0002
        /*001a*/ 	.short	0x0064
        /*001c*/ 	.short	0x0082
	.zero		2


//--------------------- .nv.info                  --------------------------
	.section	.nv.info,"",@"SHT_CUDA_INFO"
	.align	4


	//----- nvinfo : EIATTR_REGCOUNT
	.align		4
        /*0000*/ 	.byte	0x04, 0x2f
        /*0002*/ 	.short	(.L_1 - .L_0)
	.align		4
.L_0:
        /*0004*/ 	.word	index@(_Z17naive_wmma_kernelILi16ELi16ELi16EEvP6__halfS1_Pfiii)
        /*0008*/ 	.word	0x00000028


	//----- nvinfo : EIATTR_FRAME_SIZE
	.align		4
.L_1:
        /*000c*/ 	.byte	0x04, 0x11
        /*000e*/ 	.short	(.L_3 - .L_2)
	.align		4
.L_2:
        /*0010*/ 	.word	index@(_Z17naive_wmma_kernelILi16ELi16ELi16EEvP6__halfS1_Pfiii)
        /*0014*/ 	.word	0x00000000


	//----- nvinfo : EIATTR_MIN_STACK_SIZE
	.align		4
.L_3:
        /*0018*/ 	.byte	0x04, 0x12
        /*001a*/ 	.short	(.L_5 - .L_4)
	.align		4
.L_4:
        /*001c*/ 	.word	index@(_Z17naive_wmma_kernelILi16ELi16ELi16EEvP6__halfS1_Pfiii)
        /*0020*/ 	.word	0x00000000
.L_5:


//--------------------- .nv.compat                --------------------------
	.section	.nv.compat,"",@"SHT_CUDA_COMPAT_INFO"
	.align	4
        /*0000*/ 	.byte	0x02, 0x09, 0x00, 0x00, 0x02, 0x02, 0x01, 0x00, 0x02, 0x05, 0x05, 0x00, 0x03, 0x07, 0x01, 0x01
        /*0010*/ 	.byte	0x02, 0x03, 0x00, 0x00, 0x02, 0x06, 0x01, 0x00, 0x04, 0x0b, 0x08, 0x00, 0x09, 0x00, 0x00, 0x00
        /*0020*/ 	.byte	0x00, 0x00, 0x00, 0x00


//--------------------- .nv.info._Z17naive_wmma_kernelILi16ELi16ELi16EEvP6__halfS1_Pfiii --------------------------
	.section	.nv.info._Z17naive_wmma_kernelILi16ELi16ELi16EEvP6__halfS1_Pfiii,"",@"SHT_CUDA_INFO"
	.sectionflags	@""
	.align	4


	//----- nvinfo : EIATTR_CUDA_API_VERSION
	.align		4
        /*0000*/ 	.byte	0x04, 0x37
        /*0002*/ 	.short	(.L_7 - .L_6)
.L_6:
        /*0004*/ 	.word	0x00000082


	//----- nvinfo : EIATTR_KPARAM_INFO
	.align		4
.L_7:
        /*0008*/ 	.byte	0x04, 0x17
        /*000a*/ 	.short	(.L_9 - .L_8)
.L_8:
        /*000c*/ 	.word	0x00000000
        /*0010*/ 	.short	0x0005
        /*0012*/ 	.short	0x0020
        /*0014*/ 	.byte	0x00, 0xf0, 0x11, 0x00


	//----- nvinfo : EIATTR_KPARAM_INFO
	.align		4
.L_9:
        /*0018*/ 	.byte	0x04, 0x17
        /*001a*/ 	.short	(.L_11 - .L_10)
.L_10:
        /*001c*/ 	.word	0x00000000
        /*0020*/ 	.short	0x0004
        /*0022*/ 	.short	0x001c
        /*0024*/ 	.byte	0x00, 0xf0, 0x11, 0x00


	//----- nvinfo : EIATTR_KPARAM_INFO
	.align		4
.L_11:
        /*0028*/ 	.byte	0x04, 0x17
        /*002a*/ 	.short	(.L_13 - .L_12)
.L_12:
        /*002c*/ 	.word	0x00000000
        /*0030*/ 	.short	0x0003
        /*0032*/ 	.short	0x0018
        /*0034*/ 	.byte	0x00, 0xf0, 0x11, 0x00


	//----- nvinfo : EIATTR_KPARAM_INFO
	.align		4
.L_13:
        /*0038*/ 	.byte	0x04, 0x17
        /*003a*/ 	.short	(.L_15 - .L_14)
.L_14:
        /*003c*/ 	.word	0x00000000
        /*0040*/ 	.short	0x0002
        /*0042*/ 	.short	0x0010
        /*0044*/ 	.byte	0x00, 0xf5, 0x21, 0x00


	//----- nvinfo : EIATTR_KPARAM_INFO
	.align		4
.L_15:
        /*0048*/ 	.byte	0x04, 0x17
        /*004a*/ 	.short	(.L_17 - .L_16)
.L_16:
        /*004c*/ 	.word	0x00000000
        /*0050*/ 	.short	0x0001
        /*0052*/ 	.short	0x0008
        /*0054*/ 	.byte	0x00, 0xf5, 0x21, 0x00


	//----- nvinfo : EIATTR_KPARAM_INFO
	.align		4
.L_17:
        /*0058*/ 	.byte	0x04, 0x17
        /*005a*/ 	.short	(.L_19 - .L_18)
.L_18:
        /*005c*/ 	.word	0x00000000
        /*0060*/ 	.short	0x0000
        /*0062*/ 	.short	0x0000
        /*0064*/ 	.byte	0x00, 0xf5, 0x21, 0x00


	//----- nvinfo : EIATTR_SPARSE_MMA_MASK
	.align		4
.L_19:
        /*0068*/ 	.byte	0x03, 0x50
        /*006a*/ 	.short	0x0000


	//----- nvinfo : EIATTR_WMMA_USED
	.align		4
        /*006c*/ 	.byte	0x01, 0x2b
	.zero		2


	//----- nvinfo : EIATTR_MAXREG_COUNT
	.align		4
        /*0070*/ 	.byte	0x03, 0x1b
        /*0072*/ 	.short	0x00ff


	//----- nvinfo : EIATTR_MERCURY_ISA_VERSION
	.align		4
        /*0074*/ 	.byte	0x03, 0x5f
        /*0076*/ 	.short	0x0101


	//----- nvinfo : EIATTR_VRC_CTA_INIT_COUNT
	.align		4
        /*0078*/ 	.byte	0x02, 0x4a
	.zero		1
	.zero		1


	//----- nvinfo : EIATTR_EXIT_INSTR_OFFSETS
	.align		4
        /*007c*/ 	.byte	0x04, 0x1c
        /*007e*/ 	.short	(.L_21 - .L_20)


	//   ....[0]....
.L_20:
        /*0080*/ 	.word	0x00001100


	//----- nvinfo : EIATTR_CBANK_PARAM_SIZE
	.align		4
.L_21:
        /*0084*/ 	.byte	0x03, 0x19
        /*0086*/ 	.short	0x0024


	//----- nvinfo : EIATTR_PARAM_CBANK
	.align		4
        /*0088*/ 	.byte	0x04, 0x0a
        /*008a*/ 	.short	(.L_23 - .L_22)
	.align		4
.L_22:
        /*008c*/ 	.word	index@(.nv.constant0._Z17naive_wmma_kernelILi16ELi16ELi16EEvP6__halfS1_Pfiii)
        /*0090*/ 	.short	0x0380
        /*0092*/ 	.short	0x0024


	//----- nvinfo : EIATTR_SW_WAR
	.align		4
.L_23:
        /*0094*/ 	.byte	0x04, 0x36
        /*0096*/ 	.short	(.L_25 - .L_24)
.L_24:
        /*0098*/ 	.word	0x00000008
.L_25:


//--------------------- .nv.callgraph             --------------------------
	.section	.nv.callgraph,"",@"SHT_CUDA_CALLGRAPH"
	.align	4
	.sectionentsize	8
	.align		4
        /*0000*/ 	.word	0x00000000
	.align		4
        /*0004*/ 	.word	0xffffffff
	.align		4
        /*0008*/ 	.word	0x00000000
	.align		4
        /*000c*/ 	.word	0xfffffffe
	.align		4
        /*0010*/ 	.word	0x00000000
	.align		4
        /*0014*/ 	.word	0xfffffffd
	.align		4
        /*0018*/ 	.word	0x00000000
	.align		4
        /*001c*/ 	.word	0xfffffffc


//--------------------- .text._Z17naive_wmma_kernelILi16ELi16ELi16EEvP6__halfS1_Pfiii --------------------------
	.section	.text._Z17naive_wmma_kernelILi16ELi16ELi16EEvP6__halfS1_Pfiii,"ax",@progbits
	.align	128
        .global         _Z17naive_wmma_kernelILi16ELi16ELi16EEvP6__halfS1_Pfiii
        .type           _Z17naive_wmma_kernelILi16ELi16ELi16EEvP6__halfS1_Pfiii,@function
        .size           _Z17naive_wmma_kernelILi16ELi16ELi16EEvP6__halfS1_Pfiii,(.L_x_5 - _Z17naive_wmma_kernelILi16ELi16ELi16EEvP6__halfS1_Pfiii)
        .other          _Z17naive_wmma_kernelILi16ELi16ELi16EEvP6__halfS1_Pfiii,@"STO_CUDA_ENTRY STV_DEFAULT"
_Z17naive_wmma_kernelILi16ELi16ELi16EEvP6__halfS1_Pfiii:
.text._Z17naive_wmma_kernelILi16ELi16ELi16EEvP6__halfS1_Pfiii:
[----:B------:R-:W-:Y:S01]  /*0000*/  LDC R1, c[0x0][0x37c] ;  /* 0x0000df00ff017b82 */ /* 0x000fe20000000800 */
[----:B------:R-:W0:Y:S01]  /*0010*/  LDCU UR7, c[0x0][0x39c] ;  /* 0x00007380ff0777ac */ /* 0x000e220008000800 */
[----:B------:R-:W1:Y:S06]  /*0020*/  S2R R5, SR_TID.X ;  /* 0x0000000000057919 */ /* 0x000e6c0000002100 */
[----:B------:R-:W1:Y:S01]  /*0030*/  S2UR UR5, SR_CTAID.X ;  /* 0x00000000000579c3 */ /* 0x000e620000002500 */
[----:B------:R-:W-:Y:S01]  /*0040*/  CS2R R10, SRZ ;  /* 0x00000000000a7805 */ /* 0x000fe2000001ff00 */
[----:B------:R-:W2:Y:S01]  /*0050*/  LDCU UR13, c[0x0][0x3a0] ;  /* 0x00007400ff0d77ac */ /* 0x000ea20008000800 */
[----:B------:R-:W-:-:S02]  /*0060*/  CS2R R22, SRZ ;  /* 0x0000000000167805 */ /* 0x000fc4000001ff00 */
[----:B------:R-:W-:Y:S01]  /*0070*/  CS2R R20, SRZ ;  /* 0x0000000000147805 */ /* 0x000fe2000001ff00 */
[----:B------:R-:W3:Y:S02]  /*0080*/  LDCU.64 UR8, c[0x0][0x390] ;  /* 0x00007200ff0877ac */ /* 0x000ee40008000a00 */
[----:B------:R-:W1:Y:S01]  /*0090*/  LDC R0, c[0x0][0x360] ;  /* 0x0000d800ff007b82 */ /* 0x000e620000000800 */
[----:B------:R-:W4:Y:S01]  /*00a0*/  LDCU.64 UR14, c[0x0][0x358] ;  /* 0x00006b00ff0e77ac */ /* 0x000f220008000a00 */
[----:B0-----:R-:W-:-:S04]  /*00b0*/  USHF.R.S32.HI UR4, URZ, 0x1f, UR7 ;  /* 0x0000001fff047899 */ /* 0x001fc80008011407 */
[----:B------:R-:W-:Y:S02]  /*00c0*/  ULEA.HI UR4, UR4, UR7, URZ, 0x4 ;  /* 0x0000000704047291 */ /* 0x000fe4000f8f20ff */
[----:B--2---:R-:W-:Y:S02]  /*00d0*/  UISETP.GE.AND UP0, UPT, UR13, 0x10, UPT ;  /* 0x000000100d00788c */ /* 0x004fe4000bf06270 */
[----:B------:R-:W-:-:S06]  /*00e0*/  USHF.R.S32.HI UR4, URZ, 0x4, UR4 ;  /* 0x00000004ff047899 */ /* 0x000fcc0008011404 */
[----:B------:R-:W-:Y:S02]  /*00f0*/  IMAD.U32 R6, RZ, RZ, UR4 ;  /* 0x00000004ff067e24 */ /* 0x000fe4000f8e00ff */
[----:B-1----:R-:W-:-:S03]  /*0100*/  IMAD R0, R0, UR5, R5 ;  /* 0x0000000500007c24 */ /* 0x002fc6000f8e0205 */
[-C--:B------:R-:W-:Y:S02]  /*0110*/  IABS R7, R6.reuse ;  /* 0x0000000600077213 */ /* 0x080fe40000000000 */
[----:B------:R-:W-:Y:S02]  /*0120*/  SHF.R.U32.HI R0, RZ, 0x5, R0 ;  /* 0x00000005ff007819 */ /* 0x000fe40000011600 */
[----:B------:R-:W0:Y:S01]  /*0130*/  I2F.RP R4, R7 ;  /* 0x0000000700047306 */ /* 0x000e220000209400 */
[----:B------:R-:W-:-:S07]  /*0140*/  IABS R6, R6 ;  /* 0x0000000600067213 */ /* 0x000fce0000000000 */
[----:B0-----:R-:W0:Y:S02]  /*0150*/  MUFU.RCP R4, R4 ;  /* 0x0000000400047308 */ /* 0x001e240000001000 */
[----:B0-----:R-:W-:Y:S01]  /*0160*/  VIADD R2, R4, 0xffffffe ;  /* 0x0ffffffe04027836 */ /* 0x001fe20000000000 */
[----:B------:R-:W-:-:S05]  /*0170*/  IABS R4, R0 ;  /* 0x0000000000047213 */ /* 0x000fca0000000000 */
[----:B------:R0:W1:Y:S02]  /*0180*/  F2I.FTZ.U32.TRUNC.NTZ R3, R2 ;  /* 0x0000000200037305 */ /* 0x000064000021f000 */
[----:B0-----:R-:W-:Y:S02]  /*0190*/  IMAD.MOV.U32 R2, RZ, RZ, RZ ;  /* 0x000000ffff027224 */ /* 0x001fe400078e00ff */
[----:B-1----:R-:W-:-:S04]  /*01a0*/  IMAD.MOV R8, RZ, RZ, -R3 ;  /* 0x000000ffff087224 */ /* 0x002fc800078e0a03 */
[----:B------:R-:W-:Y:S01]  /*01b0*/  IMAD R5, R8, R7, RZ ;  /* 0x0000000708057224 */ /* 0x000fe200078e02ff */
[----:B------:R-:W-:-:S03]  /*01c0*/  CS2R R8, SRZ ;  /* 0x0000000000087805 */ /* 0x000fc6000001ff00 */
[----:B------:R-:W-:-:S04]  /*01d0*/  IMAD.HI.U32 R3, R3, R5, R2 ;  /* 0x0000000503037227 */ /* 0x000fc800078e0002 */
[----:B------:R-:W-:Y:S02]  /*01e0*/  IMAD.MOV R5, RZ, RZ, -R6 ;  /* 0x000000ffff057224 */ /* 0x000fe400078e0a06 */
[----:B------:R-:W-:-:S04]  /*01f0*/  IMAD.HI.U32 R24, R3, R4, RZ ;  /* 0x0000000403187227 */ /* 0x000fc800078e00ff */
[----:B------:R-:W-:-:S05]  /*0200*/  IMAD R2, R24, R5, R4 ;  /* 0x0000000518027224 */ /* 0x000fca00078e0204 */
[----:B------:R-:W-:-:S13]  /*0210*/  ISETP.GT.U32.AND P2, PT, R7, R2, PT ;  /* 0x000000020700720c */ /* 0x000fda0003f44070 */
[----:B------:R-:W-:Y:S02]  /*0220*/  @!P2 IMAD.IADD R2, R2, 0x1, -R7 ;  /* 0x000000010202a824 */ /* 0x000fe400078e0a07 */
[----:B------:R-:W-:Y:S01]  /*0230*/  @!P2 VIADD R24, R24, 0x1 ;  /* 0x000000011818a836 */ /* 0x000fe20000000000 */
[----:B------:R-:W-:Y:S02]  /*0240*/  ISETP.NE.AND P2, PT, RZ, UR4, PT ;  /* 0x00000004ff007c0c */ /* 0x000fe4000bf45270 */
[----:B------:R-:W-:Y:S02]  /*0250*/  ISETP.GE.U32.AND P0, PT, R2, R7, PT ;  /* 0x000000070200720c */ /* 0x000fe40003f06070 */
[----:B------:R-:W-:-:S04]  /*0260*/  LOP3.LUT R2, R0, UR4, RZ, 0x3c, !PT ;  /* 0x0000000400027c12 */ /* 0x000fc8000f8e3cff */
[----:B------:R-:W-:-:S07]  /*0270*/  ISETP.GE.AND P1, PT, R2, RZ, PT ;  /* 0x000000ff0200720c */ /* 0x000fce0003f26270 */
[----:B------:R-:W-:-:S06]  /*0280*/  @P0 VIADD R24, R24, 0x1 ;  /* 0x0000000118180836 */ /* 0x000fcc0000000000 */
[----:B------:R-:W-:Y:S01]  /*0290*/  @!P1 IMAD.MOV R24, RZ, RZ, -R24 ;  /* 0x000000ffff189224 */ /* 0x000fe200078e0a18 */
[----:B------:R-:W-:-:S05]  /*02a0*/  @!P2 LOP3.LUT R24, RZ, UR4, RZ, 0x33, !PT ;  /* 0x00000004ff18ac12 */ /* 0x000fca000f8e33ff */
[----:B------:R-:W-:Y:S02]  /*02b0*/  IMAD.MOV R5, RZ, RZ, -R24 ;  /* 0x000000ffff057224 */ /* 0x000fe400078e0a18 */
[----:B------:R-:W-:Y:S02]  /*02c0*/  IMAD R2, R24, UR7, RZ ;  /* 0x0000000718027c24 */ /* 0x000fe4000f8e02ff */
[----:B------:R-:W-:Y:S01]  /*02d0*/  IMAD R5, R5, UR4, R0 ;  /* 0x0000000405057c24 */ /* 0x000fe2000f8e0200 */
[----:B------:R-:W-:Y:S01]  /*02e0*/  USHF.R.S32.HI UR4, URZ, 0x1f, UR13 ;  /* 0x0000001fff047899 */ /* 0x000fe2000801140d */
[----:B------:R-:W-:Y:S02]  /*02f0*/  IMAD.SHL.U32 R2, R2, 0x10, RZ ;  /* 0x0000001002027824 */ /* 0x000fe400078e00ff */
[----:B------:R-:W-:Y:S01]  /*0300*/  IMAD.SHL.U32 R5, R5, 0x10, RZ ;  /* 0x0000001005057824 */ /* 0x000fe200078e00ff */
[----:B------:R-:W-:-:S04]  /*0310*/  ULEA.HI UR4, UR4, UR13, URZ, 0x4 ;  /* 0x0000000d04047291 */ /* 0x000fc8000f8f20ff */
[----:B------:R-:W-:-:S04]  /*0320*/  IADD3 R3, P0, PT, R2, R5, RZ ;  /* 0x0000000502037210 */ /* 0x000fc80007f1e0ff */
[----:B------:R-:W-:Y:S02]  /*0330*/  LEA.HI.X.SX32 R2, R2, RZ, 0x1, P0 ;  /* 0x000000ff02027211 */ /* 0x000fe400000f0eff */
[----:B---3--:R-:W-:-:S04]  /*0340*/  LEA R0, P0, R3, UR8, 0x2 ;  /* 0x0000000803007c11 */ /* 0x008fc8000f8010ff */
[----:B------:R-:W-:Y:S01]  /*0350*/  LEA.HI.X R2, R3, UR9, R2, 0x2, P0 ;  /* 0x0000000903027c11 */ /* 0x000fe200080f1402 */
[----:B----4-:R-:W-:Y:S08]  /*0360*/  BRA.U !UP0, `(.L_x_0) ;  /* 0x0000000d082c7547 */ /* 0x010ff0000b800000 */
[----:B------:R-:W-:Y:S01]  /*0370*/  USHF.R.S32.HI UR5, URZ, 0x1f, UR13 ;  /* 0x0000001fff057899 */ /* 0x000fe2000801140d */
[----:B------:R-:W-:-:S03]  /*0380*/  IMAD.MOV.U32 R11, RZ, RZ, RZ ;  /* 0x000000ffff0b7224 */ /* 0x000fc600078e00ff */
[----:B------:R-:W-:-:S04]  /*0390*/  ULEA.HI UR5, UR5, UR13, URZ, 0x4 ;  /* 0x0000000d05057291 */ /* 0x000fc8000f8f20ff */
[----:B------:R-:W-:Y:S02]  /*03a0*/  USHF.R.S32.HI UR6, URZ, 0x4, UR5 ;  /* 0x00000004ff067899 */ /* 0x000fe40008011405 */
[----:B------:R-:W-:Y:S02]  /*03b0*/  USHF.R.S32.HI UR5, URZ, 0x4, UR4 ;  /* 0x00000004ff057899 */ /* 0x000fe40008011404 */
[----:B------:R-:W-:Y:S02]  /*03c0*/  ULOP3.LUT UR8, UR6, 0x3, URZ, 0xc0, !UPT ;  /* 0x0000000306087892 */ /* 0x000fe4000f8ec0ff */
[----:B------:R-:W-:Y:S02]  /*03d0*/  UIADD3 UR4, UPT, UPT, UR5, -0x1, URZ ;  /* 0xffffffff05047890 */ /* 0x000fe4000fffe0ff */
[----:B------:R-:W-:Y:S02]  /*03e0*/  UISETP.NE.AND UP0, UPT, UR8, URZ, UPT ;  /* 0x000000ff0800728c */ /* 0x000fe4000bf05270 */
[----:B------:R-:W-:-:S03]  /*03f0*/  UISETP.GE.U32.AND UP1, UPT, UR4, 0x3, UPT ;  /* 0x000000030400788c */ /* 0x000fc6000bf26070 */
[----:B------:R-:W-:-:S06]  /*0400*/  UMOV UR4, URZ ;  /* 0x000000ff00047c82 */ /* 0x000fcc0008000000 */
[----:B------:R-:W-:Y:S05]  /*0410*/  BRA.U !UP1, `(.L_x_1) ;  /* 0x00000009091c7547 */ /* 0x000fea000b800000 */
[----:B------:R-:W0:Y:S01]  /*0420*/  S2R R3, SR_LANEID ;  /* 0x0000000000037919 */ /* 0x000e220000000000 */
[----:B------:R-:W-:Y:S01]  /*0430*/  ULOP3.LUT UR4, UR5, 0x7fffffc, URZ, 0xc0, !UPT ;  /* 0x07fffffc05047892 */ /* 0x000fe2000f8ec0ff */
[----:B------:R-:W-:Y:S01]  /*0440*/  IMAD.MOV.U32 R33, RZ, RZ, RZ ;  /* 0x000000ffff217224 */ /* 0x000fe200078e00ff */
[----:B------:R-:W-:Y:S01]  /*0450*/  USHF.R.U32.HI UR6, URZ, 0x1, UR7 ;  /* 0x00000001ff067899 */ /* 0x000fe20008011607 */
[----:B------:R-:W-:Y:S01]  /*0460*/  CS2R R10, SRZ ;  /* 0x00000000000a7805 */ /* 0x000fe2000001ff00 */
[----:B------:R-:W-:Y:S01]  /*0470*/  USHF.R.U32.HI UR5, URZ, 0x1, UR13 ;  /* 0x00000001ff057899 */ /* 0x000fe2000801160d */
[----:B------:R-:W-:Y:S02]  /*0480*/  CS2R R8, SRZ ;  /* 0x0000000000087805 */ /* 0x000fe4000001ff00 */
[----:B------:R-:W-:Y:S02]  /*0490*/  CS2R R22, SRZ ;  /* 0x0000000000167805 */ /* 0x000fe4000001ff00 */
[----:B------:R-:W-:Y:S01]  /*04a0*/  CS2R R20, SRZ ;  /* 0x0000000000147805 */ /* 0x000fe2000001ff00 */
[----:B------:R-:W-:-:S02]  /*04b0*/  UIMAD UR10, UR7, 0x30, URZ ;  /* 0x00000030070a78a4 */ /* 0x000fc4000f8e02ff */
[----:B------:R-:W-:Y:S02]  /*04c0*/  USHF.L.U32 UR11, UR7, 0x5, URZ ;  /* 0x00000005070b7899 */ /* 0x000fe400080006ff */
[----:B------:R-:W-:Y:S01]  /*04d0*/  USHF.L.U32 UR12, UR7, 0x4, URZ ;  /* 0x00000004070c7899 */ /* 0x000fe200080006ff */
[----:B------:R-:W1:Y:S01]  /*04e0*/  LDCU.128 UR16, c[0x0][0x380] ;  /* 0x00007000ff1077ac */ /* 0x000e620008000c00 */
[----:B------:R-:W-:Y:S01]  /*04f0*/  UIADD3 UR9, UPT, UPT, -UR4, URZ, URZ ;  /* 0x000000ff04097290 */ /* 0x000fe2000fffe1ff */
[----:B0-----:R-:W-:Y:S02]  /*0500*/  LOP3.LUT R32, R3, 0x3, RZ, 0xc0, !PT ;  /* 0x0000000303207812 */ /* 0x001fe400078ec0ff */
[----:B------:R-:W-:-:S05]  /*0510*/  SHF.R.U32.HI R3, RZ, 0x2, R3 ;  /* 0x00000002ff037819 */ /* 0x000fca0000011603 */
[----:B------:R-:W-:Y:S01]  /*0520*/  IMAD.WIDE.U32 R6, R3, UR6, R32 ;  /* 0x0000000603067c25 */ /* 0x000fe2000f8e0020 */
[----:B------:R-:W-:-:S03]  /*0530*/  UMOV UR6, URZ ;  /* 0x000000ff00067c82 */ /* 0x000fc60008000000 */
[----:B------:R-:W-:Y:S01]  /*0540*/  IMAD.WIDE.U32 R32, R3, UR5, R32 ;  /* 0x0000000503207c25 */ /* 0x000fe2000f8e0020 */
[----:B------:R-:W-:Y:S01]  /*0550*/  SHF.L.U64.HI R30, R6, 0x2, R7 ;  /* 0x00000002061e7819 */ /* 0x000fe20000010207 */
[----:B------:R-:W-:Y:S02]  /*0560*/  UMOV UR5, URZ ;  /* 0x000000ff00057c82 */ /* 0x000fe40008000000 */
[----:B------:R-:W-:Y:S01]  /*0570*/  IMAD R3, R24, UR13, RZ ;  /* 0x0000000d18037c24 */ /* 0x000fe2000f8e02ff */
[----:B------:R-:W-:Y:S01]  /*0580*/  SHF.L.U64.HI R25, R32, 0x2, R33 ;  /* 0x0000000220197819 */ /* 0x000fe20000010221 */
[----:B------:R-:W-:Y:S02]  /*0590*/  IMAD.SHL.U32 R31, R6, 0x4, RZ ;  /* 0x00000004061f7824 */ /* 0x000fe400078e00ff */
[----:B------:R-:W-:-:S05]  /*05a0*/  IMAD.SHL.U32 R3, R3, 0x10, RZ ;  /* 0x0000001003037824 */ /* 0x000fca00078e00ff */
[----:B-1----:R-:W-:-:S07]  /*05b0*/  SHF.R.S32.HI R4, RZ, 0x1f, R3 ;  /* 0x0000001fff047819 */ /* 0x002fce0000011403 */
.L_x_2:
[----:B------:R-:W-:Y:S01]  /*05c0*/  IMAD.U32 R6, RZ, RZ, UR6 ;  /* 0x00000006ff067e24 */ /* 0x000fe2000f8e00ff */
[----:B------:R-:W-:Y:S01]  /*05d0*/  IADD3 R7, P0, PT, R5, UR6, RZ ;  /* 0x0000000605077c10 */ /* 0x000fe2000ff1e0ff */
[----:B------:R-:W-:-:S03]  /*05e0*/  IMAD.U32 R37, RZ, RZ, UR7 ;  /* 0x00000007ff257e24 */ /* 0x000fc6000f8e00ff */
[----:B------:R-:W-:Y:S02]  /*05f0*/  LEA.HI.X.SX32 R6, R6, RZ, 0x1, P0 ;  /* 0x000000ff06067211 */ /* 0x000fe400000f0eff */
[----:B------:R-:W-:-:S04]  /*0600*/  LEA R16, P0, R7, UR18, 0x1 ;  /* 0x0000001207107c11 */ /* 0x000fc8000f8008ff */
[----:B------:R-:W-:Y:S02]  /*0610*/  LEA.HI.X R7, R7, UR19, R6, 0x1, P0 ;  /* 0x0000001307077c11 */ /* 0x000fe400080f0c06 */
[----:B------:R-:W-:-:S05]  /*0620*/  IADD3 R16, P0, PT, R31, R16, RZ ;  /* 0x000000101f107210 */ /* 0x000fca0007f1e0ff */
[----:B------:R-:W-:Y:S01]  /*0630*/  IMAD.X R17, R30, 0x1, R7, P0 ;  /* 0x000000011e117824 */ /* 0x000fe200000e0607 */
[----:B------:R-:W-:Y:S01]  /*0640*/  IADD3 R12, P0, PT, R3, UR5, RZ ;  /* 0x00000005030c7c10 */ /* 0x000fe2000ff1e0ff */
[----:B------:R-:W-:-:S03]  /*0650*/  IMAD.WIDE.U32 R36, R37, 0x10, R16 ;  /* 0x0000001025247825 */ /* 0x000fc600078e0010 */
[----:B------:R-:W2:Y:S04]  /*0660*/  LDG.E R6, desc[UR14][R16.64] ;  /* 0x0000000e10067981 */ /* 0x000ea8000c1e1900 */
[----:B------:R-:W3:Y:S01]  /*0670*/  LDG.E R7, desc[UR14][R36.64] ;  /* 0x0000000e24077981 */ /* 0x000ee2000c1e1900 */
[----:B------:R-:W-:Y:S01]  /*0680*/  IMAD.X R13, RZ, RZ, R4, P0 ;  /* 0x000000ffff0d7224 */ /* 0x000fe200000e0604 */
[C---:B------:R-:W-:Y:S01]  /*0690*/  LEA R27, P0, R12.reuse, UR16, 0x1 ;  /* 0x000000100c1b7c11 */ /* 0x040fe2000f8008ff */
[----:B------:R-:W-:Y:S01]  /*06a0*/  IMAD.U32 R35, RZ, RZ, UR13 ;  /* 0x0000000dff237e24 */ /* 0x000fe2000f8e00ff */
[----:B------:R-:W4:Y:S02]  /*06b0*/  LDG.E R16, desc[UR14][R16.64+0x10] ;  /* 0x0000100e10107981 */ /* 0x000f24000c1e1900 */
[----:B------:R-:W-:-:S02]  /*06c0*/  LEA.HI.X R12, R12, UR17, R13, 0x1, P0 ;  /* 0x000000110c0c7c11 */ /* 0x000fc400080f0c0d */
[----:B------:R-:W-:-:S05]  /*06d0*/  LEA R26, P0, R32, R27, 0x2 ;  /* 0x0000001b201a7211 */ /* 0x000fca00078010ff */
[----:B------:R-:W-:Y:S01]  /*06e0*/  IMAD.X R27, R25, 0x1, R12, P0 ;  /* 0x00000001191b7824 */ /* 0x000fe200000e060c */
[----:B------:R0:W5:Y:S01]  /*06f0*/  LDG.E R17, desc[UR14][R36.64+0x10] ;  /* 0x0000100e24117981 */ /* 0x000162000c1e1900 */
[----:B------:R-:W-:-:S03]  /*0700*/  IMAD.WIDE.U32 R34, R35, 0x10, R26 ;  /* 0x0000001023227825 */ /* 0x000fc600078e001a */
[----:B------:R-:W5:Y:S04]  /*0710*/  LDG.E R12, desc[UR14][R26.64] ;  /* 0x0000000e1a0c7981 */ /* 0x000f68000c1e1900 */
[----:B------:R-:W5:Y:S04]  /*0720*/  LDG.E R14, desc[UR14][R26.64+0x10] ;  /* 0x0000100e1a0e7981 */ /* 0x000f68000c1e1900 */
[----:B------:R-:W5:Y:S04]  /*0730*/  LDG.E R13, desc[UR14][R34.64] ;  /* 0x0000000e220d7981 */ /* 0x000f68000c1e1900 */
[----:B------:R-:W5:Y:S01]  /*0740*/  LDG.E R15, desc[UR14][R34.64+0x10] ;  /* 0x0000100e220f7981 */ /* 0x000f62000c1e1900 */
[----:B------:R-:W-:Y:S01]  /*0750*/  IMAD.U32 R18, RZ, RZ, UR12 ;  /* 0x0000000cff127e24 */ /* 0x000fe2000f8e00ff */
[----:B------:R-:W-:-:S04]  /*0760*/  IADD3 R19, P0, PT, R5, UR12, RZ ;  /* 0x0000000c05137c10 */ /* 0x000fc8000ff1e0ff */
[----:B------:R-:W-:Y:S02]  /*0770*/  LEA.HI.X.SX32 R18, R18, RZ, 0x1, P0 ;  /* 0x000000ff12127211 */ /* 0x000fe400000f0eff */
[----:B------:R-:W-:-:S04]  /*0780*/  LEA R28, P0, R19, UR18, 0x1 ;  /* 0x00000012131c7c11 */ /* 0x000fc8000f8008ff */
[----:B------:R-:W-:Y:S02]  /*0790*/  LEA.HI.X R19, R19, UR19, R18, 0x1, P0 ;  /* 0x0000001313137c11 */ /* 0x000fe400080f0c12 */
[----:B------:R-:W-:Y:S01]  /*07a0*/  IADD3 R28, P0, PT, R28, R31, RZ ;  /* 0x0000001f1c1c7210 */ /* 0x000fe20007f1e0ff */
[----:B0-----:R-:W-:-:S04]  /*07b0*/  IMAD.U32 R37, RZ, RZ, UR7 ;  /* 0x00000007ff257e24 */ /* 0x001fc8000f8e00ff */
[----:B------:R-:W-:Y:S02]  /*07c0*/  IMAD.X R29, R19, 0x1, R30, P0 ;  /* 0x00000001131d7824 */ /* 0x000fe400000e061e */
[----:B------:R-:W-:-:S03]  /*07d0*/  IMAD.WIDE.U32 R36, R37, 0x10, R28 ;  /* 0x0000001025247825 */ /* 0x000fc600078e001c */
[----:B------:R-:W5:Y:S04]  /*07e0*/  LDG.E R19, desc[UR14][R28.64] ;  /* 0x0000000e1c137981 */ /* 0x000f68000c1e1900 */
[----:B------:R-:W5:Y:S04]  /*07f0*/  LDG.E R18, desc[UR14][R36.64] ;  /* 0x0000000e24127981 */ /* 0x000f68000c1e1900 */
[----:B--2---:R-:W-:Y:S04]  /*0800*/  MOVM.16.MT88 R6, R6 ;  /* 0x000000000606723a */ /* 0x004fe80000000000 */
[----:B---3--:R-:W0:Y:S04]  /*0810*/  MOVM.16.MT88 R7, R7 ;  /* 0x000000000707723a */ /* 0x008e280000000000 */
[----:B----4-:R-:W-:Y:S04]  /*0820*/  MOVM.16.MT88 R16, R16 ;  /* 0x000000001010723a */ /* 0x010fe80000000000 */
[----:B-----5:R-:W1:Y:S01]  /*0830*/  MOVM.16.MT88 R17, R17 ;  /* 0x000000001111723a */ /* 0x020e620000000000 */
[C---:B0-----:R-:W-:Y:S03]  /*0840*/  HMMA.16816.F32 R20, R12.reuse, R6, R20 ;  /* 0x000000060c14723c */ /* 0x041fe60000001814 */
[----:B------:R0:W2:Y:S04]  /*0850*/  LDG.E R6, desc[UR14][R28.64+0x10] ;  /* 0x0000100e1c067981 */ /* 0x0000a8000c1e1900 */
[----:B------:R-:W3:Y:S01]  /*0860*/  LDG.E R7, desc[UR14][R36.64+0x10] ;  /* 0x0000100e24077981 */ /* 0x000ee2000c1e1900 */
[----:B-1----:R-:W-:Y:S03]  /*0870*/  HMMA.16816.F32 R12, R12, R16, R8 ;  /* 0x000000100c0c723c */ /* 0x002fe60000001808 */
[----:B------:R-:W4:Y:S04]  /*0880*/  LDG.E R8, desc[UR14][R26.64+0x20] ;  /* 0x0000200e1a087981 */ /* 0x000f28000c1e1900 */
[----:B------:R-:W4:Y:S04]  /*0890*/  LDG.E R10, desc[UR14][R26.64+0x30] ;  /* 0x0000300e1a0a7981 */ /* 0x000f28000c1e1900 */
[----:B------:R-:W4:Y:S04]  /*08a0*/  LDG.E R9, desc[UR14][R34.64+0x20] ;  /* 0x0000200e22097981 */ /* 0x000f28000c1e1900 */
[----:B------:R-:W4:Y:S04]  /*08b0*/  LDG.E R11, desc[UR14][R34.64+0x30] ;  /* 0x0000300e220b7981 */ /* 0x000f28000c1e1900 */
[----:B------:R1:W-:Y:S04]  /*08c0*/  MOVM.16.MT88 R16, R19 ;  /* 0x000000001310723a */ /* 0x0003e80000000000 */
[----:B------:R5:W4:Y:S01]  /*08d0*/  MOVM.16.MT88 R17, R18 ;  /* 0x000000001211723a */ /* 0x000b220000000000 */
[----:B0-----:R-:W-:Y:S01]  /*08e0*/  IMAD.U32 R29, RZ, RZ, UR11 ;  /* 0x0000000bff1d7e24 */ /* 0x001fe2000f8e00ff */
[----:B------:R-:W-:-:S02]  /*08f0*/  IADD3 R28, P0, PT, R5, UR11, RZ ;  /* 0x0000000b051c7c10 */ /* 0x000fc4000ff1e0ff */
[----:B-1----:R-:W4:Y:S04]  /*0900*/  LDG.E R19, desc[UR14][R34.64+0x50] ;  /* 0x0000500e22137981 */ /* 0x002f28000c1e1900 */
[----:B-----5:R-:W5:Y:S04]  /*0910*/  LDG.E R18, desc[UR14][R26.64+0x50] ;  /* 0x0000500e1a127981 */ /* 0x020f68000c1e1900 */
[----:B--2---:R-:W-:Y:S04]  /*0920*/  MOVM.16.MT88 R6, R6 ;  /* 0x000000000606723a */ /* 0x004fe80000000000 */
[----:B---3--:R-:W0:Y:S01]  /*0930*/  MOVM.16.MT88 R7, R7 ;  /* 0x000000000707723a */ /* 0x008e220000000000 */
[----:B----4-:R-:W-:Y:S01]  /*0940*/  HMMA.16816.F32 R20, R8, R16, R20 ;  /* 0x000000100814723c */ /* 0x010fe20000001814 */
[----:B------:R-:W-:-:S02]  /*0950*/  LEA.HI.X.SX32 R17, R29, RZ, 0x1, P0 ;  /* 0x000000ff1d117211 */ /* 0x000fc400000f0eff */
[----:B------:R-:W5:Y:S01]  /*0960*/  LDG.E R16, desc[UR14][R26.64+0x40] ;  /* 0x0000400e1a107981 */ /* 0x000f62000c1e1900 */
[----:B------:R-:W-:-:S04]  /*0970*/  LEA R36, P0, R28, UR18, 0x1 ;  /* 0x000000121c247c11 */ /* 0x000fc8000f8008ff */
[----:B------:R-:W-:Y:S02]  /*0980*/  LEA.HI.X R17, R28, UR19, R17, 0x1, P0 ;  /* 0x000000131c117c11 */ /* 0x000fe400080f0c11 */
[----:B------:R-:W-:Y:S01]  /*0990*/  IADD3 R36, P0, PT, R36, R31, RZ ;  /* 0x0000001f24247210 */ /* 0x000fe20007f1e0ff */
[----:B0-----:R-:W-:Y:S04]  /*09a0*/  HMMA.16816.F32 R12, R8, R6, R12 ;  /* 0x00000006080c723c */ /* 0x001fe8000000180c */
[----:B------:R-:W-:Y:S01]  /*09b0*/  IMAD.X R37, R17, 0x1, R30, P0 ;  /* 0x0000000111257824 */ /* 0x000fe200000e061e */
[----:B------:R-:W2:Y:S01]  /*09c0*/  LDG.E R8, desc[UR14][R26.64+0x60] ;  /* 0x0000600e1a087981 */ /* 0x000ea2000c1e1900 */
[----:B------:R-:W-:-:S03]  /*09d0*/  IMAD.U32 R17, RZ, RZ, UR7 ;  /* 0x00000007ff117e24 */ /* 0x000fc6000f8e00ff */
[----:B------:R-:W3:Y:S01]  /*09e0*/  LDG.E R6, desc[UR14][R36.64] ;  /* 0x0000000e24067981 */ /* 0x000ee2000c1e1900 */
[----:B------:R-:W-:-:S03]  /*09f0*/  IMAD.WIDE.U32 R10, R17, 0x10, R36 ;  /* 0x00000010110a7825 */ /* 0x000fc600078e0024 */
[----:B------:R-:W5:Y:S04]  /*0a00*/  LDG.E R17, desc[UR14][R34.64+0x40] ;  /* 0x0000400e22117981 */ /* 0x000f68000c1e1900 */
[----:B------:R-:W4:Y:S01]  /*0a10*/  LDG.E R7, desc[UR14][R10.64] ;  /* 0x0000000e0a077981 */ /* 0x000f22000c1e1900 */
[----:B------:R-:W-:-:S03]  /*0a20*/  IMAD.U32 R9, RZ, RZ, UR10 ;  /* 0x0000000aff097e24 */ /* 0x000fc6000f8e00ff */
[----:B------:R0:W2:Y:S04]  /*0a30*/  LDG.E R28, desc[UR14][R36.64+0x10] ;  /* 0x0000100e241c7981 */ /* 0x0000a8000c1e1900 */
[----:B------:R-:W2:Y:S01]  /*0a40*/  LDG.E R29, desc[UR14][R10.64+0x10] ;  /* 0x0000100e0a1d7981 */ /* 0x000ea2000c1e1900 */
[----:B0-----:R-:W-:-:S03]  /*0a50*/  IMAD.U32 R37, RZ, RZ, UR7 ;  /* 0x00000007ff257e24 */ /* 0x001fc6000f8e00ff */
[----:B------:R0:W2:Y:S04]  /*0a60*/  LDG.E R10, desc[UR14][R26.64+0x70] ;  /* 0x0000700e1a0a7981 */ /* 0x0000a8000c1e1900 */
[----:B------:R-:W2:Y:S04]  /*0a70*/  LDG.E R11, desc[UR14][R34.64+0x70] ;  /* 0x0000700e220b7981 */ /* 0x000ea8000c1e1900 */
[----:B---3--:R-:W-:Y:S04]  /*0a80*/  MOVM.16.MT88 R6, R6 ;  /* 0x000000000606723a */ /* 0x008fe80000000000 */
[----:B----4-:R-:W5:Y:S02]  /*0a90*/  MOVM.16.MT88 R7, R7 ;  /* 0x000000000707723a */ /* 0x010f640000000000 */
[----:B-----5:R-:W-:Y:S01]  /*0aa0*/  HMMA.16816.F32 R20, R16, R6, R20 ;  /* 0x000000061014723c */ /* 0x020fe20000001814 */
[----:B------:R-:W-:-:S04]  /*0ab0*/  IADD3 R7, P0, PT, R5, UR10, RZ ;  /* 0x0000000a05077c10 */ /* 0x000fc8000ff1e0ff */
[----:B------:R-:W-:Y:S02]  /*0ac0*/  LEA.HI.X.SX32 R6, R9, RZ, 0x1, P0 ;  /* 0x000000ff09067211 */ /* 0x000fe400000f0eff */
[----:B------:R-:W-:-:S04]  /*0ad0*/  LEA R9, P0, R7, UR18, 0x1 ;  /* 0x0000001207097c11 */ /* 0x000fc8000f8008ff */
[----:B------:R-:W-:Y:S02]  /*0ae0*/  LEA.HI.X R7, R7, UR19, R6, 0x1, P0 ;  /* 0x0000001307077c11 */ /* 0x000fe400080f0c06 */
[----:B------:R-:W-:Y:S02]  /*0af0*/  IADD3 R6, P0, PT, R9, R31, RZ ;  /* 0x0000001f09067210 */ /* 0x000fe40007f1e0ff */
[----:B------:R-:W3:Y:S03]  /*0b00*/  LDG.E R9, desc[UR14][R34.64+0x60] ;  /* 0x0000600e22097981 */ /* 0x000ee6000c1e1900 */
[----:B------:R-:W-:Y:S02]  /*0b10*/  IMAD.X R7, R7, 0x1, R30, P0 ;  /* 0x0000000107077824 */ /* 0x000fe400000e061e */
[----:B------:R-:W-:-:S03]  /*0b20*/  IMAD.WIDE.U32 R36, R37, 0x10, R6 ;  /* 0x0000001025247825 */ /* 0x000fc600078e0006 */
[----:B------:R-:W0:Y:S04]  /*0b30*/  LDG.E R26, desc[UR14][R6.64] ;  /* 0x0000000e061a7981 */ /* 0x000e28000c1e1900 */
[----:B------:R-:W4:Y:S04]  /*0b40*/  LDG.E R27, desc[UR14][R36.64] ;  /* 0x0000000e241b7981 */ /* 0x000f28000c1e1900 */
[----:B------:R-:W5:Y:S04]  /*0b50*/  LDG.E R6, desc[UR14][R6.64+0x10] ;  /* 0x0000100e06067981 */ /* 0x000f68000c1e1900 */
[----:B------:R-:W3:Y:S04]  /*0b60*/  LDG.E R7, desc[UR14][R36.64+0x10] ;  /* 0x0000100e24077981 */ /* 0x000ee8000c1e1900 */
[----:B--2---:R-:W-:Y:S04]  /*0b70*/  MOVM.16.MT88 R28, R28 ;  /* 0x000000001c1c723a */ /* 0x004fe80000000000 */
[----:B------:R-:W1:Y:S01]  /*0b80*/  MOVM.16.MT88 R29, R29 ;  /* 0x000000001d1d723a */ /* 0x000e620000000000 */
[----:B------:R-:W-:Y:S01]  /*0b90*/  UIADD3 UR9, UPT, UPT, UR9, 0x4, URZ ;  /* 0x0000000409097890 */ /* 0x000fe2000fffe0ff */
[----:B-1----:R-:W-:Y:S03]  /*0ba0*/  HMMA.16816.F32 R12, R16, R28, R12 ;  /* 0x0000001c100c723c */ /* 0x002fe6000000180c */
[----:B------:R-:W-:-:S02]  /*0bb0*/  UISETP.NE.AND UP1, UPT, UR9, URZ, UPT ;  /* 0x000000ff0900728c */ /* 0x000fc4000bf25270 */
[----:B------:R-:W-:Y:S02]  /*0bc0*/  ULEA UR10, UR7, UR10, 0x6 ;  /* 0x0000000a070a7291 */ /* 0x000fe4000f8e30ff */
[----:B------:R-:W-:Y:S02]  /*0bd0*/  ULEA UR11, UR7, UR11, 0x6 ;  /* 0x0000000b070b7291 */ /* 0x000fe4000f8e30ff */
[----:B------:R-:W-:Y:S02]  /*0be0*/  ULEA UR12, UR7, UR12, 0x6 ;  /* 0x0000000c070c7291 */ /* 0x000fe4000f8e30ff */
[----:B------:R-:W-:Y:S02]  /*0bf0*/  ULEA UR6, UR7, UR6, 0x6 ;  /* 0x0000000607067291 */ /* 0x000fe4000f8e30ff */
[----:B------:R-:W-:Y:S01]  /*0c00*/  UIADD3 UR5, UPT, UPT, UR5, 0x40, URZ ;  /* 0x0000004005057890 */ /* 0x000fe2000fffe0ff */
[----:B0-----:R-:W-:Y:S04]  /*0c10*/  MOVM.16.MT88 R26, R26 ;  /* 0x000000001a1a723a */ /* 0x001fe80000000000 */
[----:B----4-:R-:W0:Y:S04]  /*0c20*/  MOVM.16.MT88 R27, R27 ;  /* 0x000000001b1b723a */ /* 0x010e280000000000 */
[----:B-----5:R-:W-:Y:S04]  /*0c30*/  MOVM.16.MT88 R6, R6 ;  /* 0x000000000606723a */ /* 0x020fe80000000000 */
[----:B---3--:R-:W1:Y:S01]  /*0c40*/  MOVM.16.MT88 R7, R7 ;  /* 0x000000000707723a */ /* 0x008e620000000000 */
[C---:B0-----:R-:W-:Y:S08]  /*0c50*/  HMMA.16816.F32 R20, R8.reuse, R26, R20 ;  /* 0x0000001a0814723c */ /* 0x041ff00000001814 */
[----:B-1----:R-:W-:Y:S01]  /*0c60*/  HMMA.16816.F32 R8, R8, R6, R12 ;  /* 0x000000060808723c */ /* 0x002fe2000000180c */
[----:B------:R-:W-:-:S04]  /*0c70*/  NOP ;  /* 0x0000000000007918 */ /* 0x000fc80000000000 */
[----:B------:R-:W-:-:S15]  /*0c80*/  BRA.U UP1, `(.L_x_2) ;  /* 0xfffffff9014c7547 */ /* 0x000fde000b83ffff */
.L_x_1:
[----:B------:R-:W-:Y:S05]  /*0c90*/  BRA.U !UP0, `(.L_x_0) ;  /* 0x0000000108e07547 */ /* 0x000fea000b800000 */
[----:B------:R-:W0:Y:S01]  /*0ca0*/  S2R R3, SR_LANEID ;  /* 0x0000000000037919 */ /* 0x000e220000000000 */
[----:B------:R-:W-:Y:S01]  /*0cb0*/  IMAD R24, R24, UR13, RZ ;  /* 0x0000000d18187c24 */ /* 0x000fe2000f8e02ff */
[----:B------:R-:W1:Y:S01]  /*0cc0*/  LDCU.64 UR10, c[0x0][0x380] ;  /* 0x00007000ff0a77ac */ /* 0x000e620008000a00 */
[----:B------:R-:W-:Y:S02]  /*0cd0*/  IMAD.U32 R13, RZ, RZ, UR4 ;  /* 0x00000004ff0d7e24 */ /* 0x000fe4000f8e00ff */
[----:B------:R-:W-:Y:S01]  /*0ce0*/  IMAD.SHL.U32 R6, R24, 0x10, RZ ;  /* 0x0000001018067824 */ /* 0x000fe200078e00ff */
[----:B------:R-:W-:Y:S01]  /*0cf0*/  UIMAD UR5, UR4, UR7, URZ ;  /* 0x00000007040572a4 */ /* 0x000fe2000f8e02ff */
[----:B------:R-:W-:Y:S01]  /*0d00*/  IMAD.MOV.U32 R17, RZ, RZ, RZ ;  /* 0x000000ffff117224 */ /* 0x000fe200078e00ff */
[----:B------:R-:W-:Y:S01]  /*0d10*/  USHF.R.U32.HI UR6, URZ, 0x1, UR13 ;  /* 0x00000001ff067899 */ /* 0x000fe2000801160d */
[----:B------:R-:W-:Y:S01]  /*0d20*/  IMAD.WIDE R6, R6, 0x2, RZ ;  /* 0x0000000206067825 */ /* 0x000fe200078e02ff */
[----:B------:R-:W-:Y:S01]  /*0d30*/  USHF.R.U32.HI UR4, URZ, 0x1, UR7 ;  /* 0x00000001ff047899 */ /* 0x000fe20008011607 */
[----:B------:R-:W2:Y:S02]  /*0d40*/  LDCU.64 UR16, c[0x0][0x388] ;  /* 0x00007100ff1077ac */ /* 0x000ea40008000a00 */
[----:B------:R-:W-:Y:S01]  /*0d50*/  IMAD.WIDE.U32 R12, R13, 0x20, R6 ;  /* 0x000000200d0c7825 */ /* 0x000fe200078e0006 */
[----:B------:R-:W-:Y:S01]  /*0d60*/  USHF.L.U32 UR5, UR5, 0x4, URZ ;  /* 0x0000000405057899 */ /* 0x000fe200080006ff */
[----:B0-----:R-:W-:-:S02]  /*0d70*/  LOP3.LUT R16, R3, 0x3, RZ, 0xc0, !PT ;  /* 0x0000000303107812 */ /* 0x001fc400078ec0ff */
[----:B------:R-:W-:-:S05]  /*0d80*/  SHF.R.U32.HI R3, RZ, 0x2, R3 ;  /* 0x00000002ff037819 */ /* 0x000fca0000011603 */
[----:B------:R-:W-:-:S04]  /*0d90*/  IMAD.WIDE.U32 R6, R3, UR6, R16 ;  /* 0x0000000603067c25 */ /* 0x000fc8000f8e0010 */
[----:B------:R-:W-:Y:S01]  /*0da0*/  IMAD.WIDE.U32 R16, R3, UR4, R16 ;  /* 0x0000000403107c25 */ /* 0x000fe2000f8e0010 */
[----:B-1----:R-:W-:Y:S01]  /*0db0*/  IADD3 R3, P0, PT, R12, UR10, RZ ;  /* 0x0000000a0c037c10 */ /* 0x002fe2000ff1e0ff */
[----:B------:R-:W-:Y:S01]  /*0dc0*/  UIADD3 UR4, UPT, UPT, -UR8, URZ, URZ ;  /* 0x000000ff08047290 */ /* 0x000fe2000fffe1ff */
[----:B------:R-:W-:Y:S02]  /*0dd0*/  SHF.L.U64.HI R25, R6, 0x2, R7 ;  /* 0x0000000206197819 */ /* 0x000fe40000010207 */
[----:B------:R-:W-:Y:S02]  /*0de0*/  IADD3.X R4, PT, PT, R13, UR11, RZ, P0, !PT ;  /* 0x0000000b0d047c10 */ /* 0x000fe400087fe4ff */
[----:B--2---:R-:W-:-:S07]  /*0df0*/  SHF.L.U64.HI R24, R16, 0x2, R17 ;  /* 0x0000000210187819 */ /* 0x004fce0000010211 */
.L_x_3:
[----:B------:R-:W-:Y:S01]  /*0e00*/  IMAD.U32 R12, RZ, RZ, UR5 ;  /* 0x00000005ff0c7e24 */ /* 0x000fe2000f8e00ff */
[----:B------:R-:W-:Y:S01]  /*0e10*/  IADD3 R13, P0, PT, R5, UR5, RZ ;  /* 0x00000005050d7c10 */ /* 0x000fe2000ff1e0ff */
[----:B------:R-:W-:-:S03]  /*0e20*/  IMAD.U32 R33, RZ, RZ, UR7 ;  /* 0x00000007ff217e24 */ /* 0x000fc6000f8e00ff */
[----:B------:R-:W-:Y:S02]  /*0e30*/  LEA.HI.X.SX32 R12, R12, RZ, 0x1, P0 ;  /* 0x000000ff0c0c7211 */ /* 0x000fe400000f0eff */
[----:B------:R-:W-:-:S04]  /*0e40*/  LEA R29, P0, R13, UR16, 0x1 ;  /* 0x000000100d1d7c11 */ /* 0x000fc8000f8008ff */
[----:B------:R-:W-:Y:S02]  /*0e50*/  LEA.HI.X R13, R13, UR17, R12, 0x1, P0 ;  /* 0x000000110d0d7c11 */ /* 0x000fe400080f0c0c */
[----:B------:R-:W-:-:S05]  /*0e60*/  LEA R28, P0, R16, R29, 0x2 ;  /* 0x0000001d101c7211 */ /* 0x000fca00078010ff */
[----:B------:R-:W-:Y:S02]  /*0e70*/  IMAD.X R29, R13, 0x1, R24, P0 ;  /* 0x000000010d1d7824 */ /* 0x000fe400000e0618 */
[----:B------:R-:W-:-:S03]  /*0e80*/  IMAD.WIDE.U32 R32, R33, 0x10, R28 ;  /* 0x0000001021207825 */ /* 0x000fc600078e001c */
[----:B------:R-:W2:Y:S04]  /*0e90*/  LDG.E R34, desc[UR14][R28.64] ;  /* 0x0000000e1c227981 */ /* 0x000ea8000c1e1900 */
[----:B------:R2:W3:Y:S04]  /*0ea0*/  LDG.E R30, desc[UR14][R28.64+0x10] ;  /* 0x0000100e1c1e7981 */ /* 0x0004e8000c1e1900 */
[----:B------:R-:W4:Y:S04]  /*0eb0*/  LDG.E R35, desc[UR14][R32.64] ;  /* 0x0000000e20237981 */ /* 0x000f28000c1e1900 */
[----:B------:R-:W5:Y:S01]  /*0ec0*/  LDG.E R31, desc[UR14][R32.64+0x10] ;  /* 0x0000100e201f7981 */ /* 0x000f62000c1e1900 */
[----:B------:R-:W-:Y:S01]  /*0ed0*/  LEA R26, P0, R6, R3, 0x2 ;  /* 0x00000003061a7211 */ /* 0x000fe200078010ff */
[----:B------:R-:W-:-:S04]  /*0ee0*/  IMAD.U32 R19, RZ, RZ, UR13 ;  /* 0x0000000dff137e24 */ /* 0x000fc8000f8e00ff */
[----:B------:R-:W-:Y:S02]  /*0ef0*/  IMAD.X R27, R4, 0x1, R25, P0 ;  /* 0x00000001041b7824 */ /* 0x000fe400000e0619 */
[----:B------:R-:W-:-:S03]  /*0f00*/  IMAD.WIDE.U32 R18, R19, 0x10, R26 ;  /* 0x0000001013127825 */ /* 0x000fc600078e001a */
[----:B------:R-:W5:Y:S04]  /*0f10*/  LDG.E R12, desc[UR14][R26.64] ;  /* 0x0000000e1a0c7981 */ /* 0x000f68000c1e1900 */
[----:B------:R-:W5:Y:S04]  /*0f20*/  LDG.E R14, desc[UR14][R26.64+0x10] ;  /* 0x0000100e1a0e7981 */ /* 0x000f68000c1e1900 */
[----:B------:R-:W5:Y:S04]  /*0f30*/  LDG.E R13, desc[UR14][R18.64] ;  /* 0x0000000e120d7981 */ /* 0x000f68000c1e1900 */
[----:B------:R-:W5:Y:S01]  /*0f40*/  LDG.E R15, desc[UR14][R18.64+0x10] ;  /* 0x0000100e120f7981 */ /* 0x000f62000c1e1900 */
[----:B------:R-:W-:Y:S01]  /*0f50*/  UIADD3 UR4, UPT, UPT, UR4, 0x1, URZ ;  /* 0x0000000104047890 */ /* 0x000fe2000fffe0ff */
[----:B------:R-:W-:Y:S01]  /*0f60*/  IADD3 R3, P0, PT, R3, 0x20, RZ ;  /* 0x0000002003037810 */ /* 0x000fe20007f1e0ff */
[----:B------:R-:W-:-:S02]  /*0f70*/  ULEA UR5, UR7, UR5, 0x4 ;  /* 0x0000000507057291 */ /* 0x000fc4000f8e20ff */
[----:B------:R-:W-:Y:S02]  /*0f80*/  UISETP.NE.AND UP0, UPT, UR4, URZ, UPT ;  /* 0x000000ff0400728c */ /* 0x000fe4000bf05270 */
[----:B------:R-:W-:Y:S01]  /*0f90*/  IMAD.X R4, RZ, RZ, R4, P0 ;  /* 0x000000ffff047224 */ /* 0x000fe200000e0604 */
[----:B--2---:R-:W-:Y:S04]  /*0fa0*/  MOVM.16.MT88 R28, R34 ;  /* 0x00000000221c723a */ /* 0x004fe80000000000 */
[----:B---3--:R-:W-:Y:S04]  /*0fb0*/  MOVM.16.MT88 R30, R30 ;  /* 0x000000001e1e723a */ /* 0x008fe80000000000 */
[----:B----4-:R-:W0:Y:S04]  /*0fc0*/  MOVM.16.MT88 R29, R35 ;  /* 0x00000000231d723a */ /* 0x010e280000000000 */
[----:B-----5:R-:W1:Y:S01]  /*0fd0*/  MOVM.16.MT88 R31, R31 ;  /* 0x000000001f1f723a */ /* 0x020e620000000000 */
[C---:B0-----:R-:W-:Y:S08]  /*0fe0*/  HMMA.16816.F32 R20, R12.reuse, R28, R20 ;  /* 0x0000001c0c14723c */ /* 0x041ff00000001814 */
[----:B-1----:R-:W-:Y:S01]  /*0ff0*/  HMMA.16816.F32 R8, R12, R30, R8 ;  /* 0x0000001e0c08723c */ /* 0x002fe20000001808 */
[----:B------:R-:W-:-:S04]  /*1000*/  NOP ;  /* 0x0000000000007918 */ /* 0x000fc80000000000 */
[----:B------:R-:W-:-:S15]  /*1010*/  BRA.U UP0, `(.L_x_3) ;  /* 0xfffffffd00787547 */ /* 0x000fde000b83ffff */
.L_x_0:
[----:B------:R-:W0:Y:S01]  /*1020*/  S2R R3, SR_LANEID ;  /* 0x0000000000037919 */ /* 0x000e220000000000 */
[----:B------:R-:W-:Y:S01]  /*1030*/  USHF.R.U32.HI UR7, URZ, 0x1, UR7 ;  /* 0x00000001ff077899 */ /* 0x000fe20008011607 */
[----:B------:R-:W-:Y:S01]  /*1040*/  IMAD.MOV.U32 R5, RZ, RZ, RZ ;  /* 0x000000ffff057224 */ /* 0x000fe200078e00ff */
[----:B0-----:R-:W-:Y:S02]  /*1050*/  LOP3.LUT R4, R3, 0x3, RZ, 0xc0, !PT ;  /* 0x0000000303047812 */ /* 0x001fe400078ec0ff */
[----:B------:R-:W-:Y:S02]  /*1060*/  SHF.R.U32.HI R7, RZ, 0x2, R3 ;  /* 0x00000002ff077819 */ /* 0x000fe40000011603 */
[----:B------:R-:W-:-:S03]  /*1070*/  IMAD.U32 R3, RZ, RZ, UR7 ;  /* 0x00000007ff037e24 */ /* 0x000fc6000f8e00ff */
[----:B------:R-:W-:-:S03]  /*1080*/  IMAD.WIDE.U32 R6, R7, UR7, R4 ;  /* 0x0000000707067c25 */ /* 0x000fc6000f8e0004 */
[----:B------:R-:W-:-:S04]  /*1090*/  LEA R4, P0, R6, R0, 0x3 ;  /* 0x0000000006047211 */ /* 0x000fc800078018ff */
[----:B------:R-:W-:-:S03]  /*10a0*/  LEA.HI.X R5, R6, R2, R7, 0x3, P0 ;  /* 0x0000000206057211 */ /* 0x000fc600000f1c07 */
[----:B------:R-:W-:Y:S02]  /*10b0*/  IMAD.WIDE.U32 R2, R3, 0x40, R4 ;  /* 0x0000004003027825 */ /* 0x000fe400078e0004 */
[----:B------:R-:W-:Y:S04]  /*10c0*/  STG.E.64 desc[UR14][R4.64], R20 ;  /* 0x0000001404007986 */ /* 0x000fe8000c101b0e */
[----:B------:R-:W-:Y:S04]  /*10d0*/  STG.E.64 desc[UR14][R2.64], R22 ;  /* 0x0000001602007986 */ /* 0x000fe8000c101b0e */
[----:B------:R-:W-:Y:S04]  /*10e0*/  STG.E.64 desc[UR14][R4.64+0x20], R8 ;  /* 0x0000200804007986 */ /* 0x000fe8000c101b0e */
[----:B------:R-:W-:Y:S01]  /*10f0*/  STG.E.64 desc[UR14][R2.64+0x20], R10 ;  /* 0x0000200a02007986 */ /* 0x000fe2000c101b0e */
[----:B------:R-:W-:Y:S05]  /*1100*/  EXIT ;  /* 0x000000000000794d */ /* 0x000fea0003800000 */
.L_x_4:
[----:B------:R-:W-:-:S00]  /*1110*/  BRA `(.L_x_4) ;  /* 0xfffffffc00fc7947 */ /* 0x000fc0000383ffff */
[----:B------:R-:W-:-:S00]  /*1120*/  NOP ;  /* 0x0000000000007918 */ /* 0x000fc00000000000 */
        /* <DEDUP_REMOVED lines=13> */
.L_x_5:


//--------------------- .nv.shared.reserved.0     --------------------------
	.section	.nv.shared.reserved.0,"aw",@nobits
	.weak		__nv_reservedSMEM_offset_0_alias
	.size		__nv_reservedSMEM_offset_0_alias, 0, 64
	.other		__nv_reservedSMEM_offset_0_alias,@"STO_CUDA_RESERVED_SHARED STV_DEFAULT"
__nv_reservedSMEM_offset_0_alias:
	.zero		0
	.zero		64


//--------------------- .nv.constant0._Z17naive_wmma_kernelILi16ELi16ELi16EEvP6__halfS1_Pfiii --------------------------
	.section	.nv.constant0._Z17naive_wmma_kernelILi16ELi16ELi16EEvP6__halfS1_Pfiii,"a",@progbits
	.sectionflags	@""
	.align	4
.nv.constant0._Z17naive_wmma_kernelILi16ELi16ELi16EEvP6__halfS1_Pfiii:
	.zero		932


//--------------------- SYMBOLS --------------------------

	.type		.nv.reservedSmem.offset0,@object
	.size		.nv.reservedSmem.offset0,0x4
